//
// Generated by NVIDIA NVVM Compiler
//
// Compiler Build ID: CL-36424714
// Cuda compilation tools, release 13.0, V13.0.88
// Based on NVVM 20.0.0
//

.version 9.0
.target sm_100
.address_size 64

	// .globl	default_function_kernel

.visible .entry default_function_kernel(
	.param .u64 .ptr .align 1 default_function_kernel_param_0,
	.param .u64 .ptr .align 1 default_function_kernel_param_1,
	.param .u64 .ptr .align 1 default_function_kernel_param_2,
	.param .u64 .ptr .align 1 default_function_kernel_param_3
)
.maxntid 54
{
	.reg .b16 	%rs<4>;
	.reg .b32 	%r<6>;
	.reg .b32 	%f<5>;
	.reg .b64 	%rd<16>;

	ld.param.u64 	%rd1, [default_function_kernel_param_0];
	ld.param.u64 	%rd2, [default_function_kernel_param_1];
	ld.param.u64 	%rd3, [default_function_kernel_param_2];
	ld.param.u64 	%rd4, [default_function_kernel_param_3];
	cvta.to.global.u64 	%rd5, %rd2;
	cvta.to.global.u64 	%rd6, %rd3;
	cvta.to.global.u64 	%rd7, %rd1;
	cvta.to.global.u64 	%rd8, %rd4;
	mov.u32 	%r1, %ctaid.x;
	mov.u32 	%r2, %tid.x;
	mad.lo.s32 	%r3, %r1, 54, %r2;
	mul.wide.u32 	%rd9, %r3, 4;
	add.s64 	%rd10, %rd8, %rd9;
	ld.global.nc.f32 	%f1, [%rd10];
	cvt.u16.u32 	%rs1, %r2;
	mul.lo.s16 	%rs2, %rs1, 57;
	shr.u16 	%rs3, %rs2, 10;
	cvt.u32.u16 	%r4, %rs3;
	mad.lo.s32 	%r5, %r1, 3, %r4;
	cvt.u64.u32 	%rd11, %r5;
	and.b64  	%rd12, %rd11, 60;
	add.s64 	%rd13, %rd7, %rd12;
	ld.global.nc.f32 	%f2, [%rd13];
	add.s64 	%rd14, %rd6, %rd12;
	ld.global.nc.f32 	%f3, [%rd14];
	fma.rn.f32 	%f4, %f1, %f2, %f3;
	add.s64 	%rd15, %rd5, %rd9;
	st.global.f32 	[%rd15], %f4;
	ret;

}


// ===== COMPILED SASS (sm_100) =====

	.target	sm_100

	.elftype	@"ET_EXEC"


//--------------------- .note.nv.tkinfo           --------------------------
	.section	.note.nv.tkinfo,"",@"SHT_NOTE"
	.sectionflags	@"SHF_NOTE_NV_TKINFO"
	.tkinfo
        /*0018*/ 	.word	0x00000002
        /*0030*/ 	.string	""
        /*0030*/ 	.string	"ptxas"
        /*0030*/ 	.string	"Cuda compilation tools, release 13.0, V13.0.88"
        /*0030*/ 	.string	"Build cuda_13.0.r13.0/compiler.36424714_0"
        /*0030*/ 	.string	"-arch sm_100 -m 64 "



//--------------------- .note.nv.cuinfo           --------------------------
	.section	.note.nv.cuinfo,"",@"SHT_NOTE"
	.sectionflags	@"SHF_NOTE_NV_CUINFO"
        /*0018*/ 	.short	0x0002
        /*001a*/ 	.short	0x0064
        /*001c*/ 	.short	0x0082
	.zero		2


//--------------------- .nv.info                  --------------------------
	.section	.nv.info,"",@"SHT_CUDA_INFO"
	.align	4


	//----- nvinfo : EIATTR_REGCOUNT
	.align		4
        /*0000*/ 	.byte	0x04, 0x2f
        /*0002*/ 	.short	(.L_1 - .L_0)
	.align		4
.L_0:
        /*0004*/ 	.word	index@(default_function_kernel)
        /*0008*/ 	.word	0x0000000e


	//----- nvinfo : EIATTR_FRAME_SIZE
	.align		4
.L_1:
        /*000c*/ 	.byte	0x04, 0x11
        /*000e*/ 	.short	(.L_3 - .L_2)
	.align		4
.L_2:
        /*0010*/ 	.word	index@(default_function_kernel)
        /*0014*/ 	.word	0x00000000


	//----- nvinfo : EIATTR_MIN_STACK_SIZE
	.align		4
.L_3:
        /*0018*/ 	.byte	0x04, 0x12
        /*001a*/ 	.short	(.L_5 - .L_4)
	.align		4
.L_4:
        /*001c*/ 	.word	index@(default_function_kernel)
        /*0020*/ 	.word	0x00000000
.L_5:


//--------------------- .nv.compat                --------------------------
	.section	.nv.compat,"",@"SHT_CUDA_COMPAT_INFO"
	.align	4
        /*0000*/ 	.byte	0x02, 0x09, 0x00, 0x00, 0x02, 0x02, 0x01, 0x00, 0x02, 0x05, 0x05, 0x00, 0x03, 0x07, 0x01, 0x01
        /*0010*/ 	.byte	0x02, 0x03, 0x00, 0x00, 0x02, 0x06, 0x01, 0x00, 0x04, 0x0b, 0x08, 0x00, 0x09, 0x00, 0x00, 0x00
        /*0020*/ 	.byte	0x00, 0x00, 0x00, 0x00


//--------------------- .nv.info.default_function_kernel --------------------------
	.section	.nv.info.default_function_kernel,"",@"SHT_CUDA_INFO"
	.sectionflags	@""
	.align	4


	//----- nvinfo : EIATTR_CUDA_API_VERSION
	.align		4
        /*0000*/ 	.byte	0x04, 0x37
        /*0002*/ 	.short	(.L_7 - .L_6)
.L_6:
        /*0004*/ 	.word	0x00000082


	//----- nvinfo : EIATTR_KPARAM_INFO
	.align		4
.L_7:
        /*0008*/ 	.byte	0x04, 0x17
        /*000a*/ 	.short	(.L_9 - .L_8)
.L_8:
        /*000c*/ 	.word	0x00000000
        /*0010*/ 	.short	0x0003
        /*0012*/ 	.short	0x0018
        /*0014*/ 	.byte	0x00, 0xf5, 0x21, 0x00


	//----- nvinfo : EIATTR_KPARAM_INFO
	.align		4
.L_9:
        /*0018*/ 	.byte	0x04, 0x17
        /*001a*/ 	.short	(.L_11 - .L_10)
.L_10:
        /*001c*/ 	.word	0x00000000
        /*0020*/ 	.short	0x0002
        /*0022*/ 	.short	0x0010
        /*0024*/ 	.byte	0x00, 0xf5, 0x21, 0x00


	//----- nvinfo : EIATTR_KPARAM_INFO
	.align		4
.L_11:
        /*0028*/ 	.byte	0x04, 0x17
        /*002a*/ 	.short	(.L_13 - .L_12)
.L_12:
        /*002c*/ 	.word	0x00000000
        /*0030*/ 	.short	0x0001
        /*0032*/ 	.short	0x0008
        /*0034*/ 	.byte	0x00, 0xf5, 0x21, 0x00


	//----- nvinfo : EIATTR_KPARAM_INFO
	.align		4
.L_13:
        /*0038*/ 	.byte	0x04, 0x17
        /*003a*/ 	.short	(.L_15 - .L_14)
.L_14:
        /*003c*/ 	.word	0x00000000
        /*0040*/ 	.short	0x0000
        /*0042*/ 	.short	0x0000
        /*0044*/ 	.byte	0x00, 0xf5, 0x21, 0x00


	//----- nvinfo : EIATTR_SPARSE_MMA_MASK
	.align		4
.L_15:
        /*0048*/ 	.byte	0x03, 0x50
        /*004a*/ 	.short	0x0000


	//----- nvinfo : EIATTR_MAXREG_COUNT
	.align		4
        /*004c*/ 	.byte	0x03, 0x1b
        /*004e*/ 	.short	0x00ff


	//----- nvinfo : EIATTR_MERCURY_ISA_VERSION
	.align		4
        /*0050*/ 	.byte	0x03, 0x5f
        /*0052*/ 	.short	0x0101


	//----- nvinfo : EIATTR_VRC_CTA_INIT_COUNT
	.align		4
        /*0054*/ 	.byte	0x02, 0x4a
	.zero		1
	.zero		1


	//----- nvinfo : EIATTR_EXIT_INSTR_OFFSETS
	.align		4
        /*0058*/ 	.byte	0x04, 0x1c
        /*005a*/ 	.short	(.L_17 - .L_16)


	//   ....[0]....
.L_16:
        /*005c*/ 	.word	0x000001b0


	//----- nvinfo : EIATTR_MAX_THREADS
	.align		4
.L_17:
        /*0060*/ 	.byte	0x04, 0x05
        /*0062*/ 	.short	(.L_19 - .L_18)
.L_18:
        /*0064*/ 	.word	0x00000036
        /*0068*/ 	.word	0x00000001
        /*006c*/ 	.word	0x00000001


	//----- nvinfo : EIATTR_CBANK_PARAM_SIZE
	.align		4
.L_19:
        /*0070*/ 	.byte	0x03, 0x19
        /*0072*/ 	.short	0x0020


	//----- nvinfo : EIATTR_PARAM_CBANK
	.align		4
        /*0074*/ 	.byte	0x04, 0x0a
        /*0076*/ 	.short	(.L_21 - .L_20)
	.align		4
.L_20:
        /*0078*/ 	.word	index@(.nv.constant0.default_function_kernel)
        /*007c*/ 	.short	0x0380
        /*007e*/ 	.short	0x0020


	//----- nvinfo : EIATTR_SW_WAR
	.align		4
.L_21:
        /*0080*/ 	.byte	0x04, 0x36
        /*0082*/ 	.short	(.L_23 - .L_22)
.L_22:
        /*0084*/ 	.word	0x00000008
.L_23:


//--------------------- .nv.callgraph             --------------------------
	.section	.nv.callgraph,"",@"SHT_CUDA_CALLGRAPH"
	.align	4
	.sectionentsize	8
	.align		4
        /*0000*/ 	.word	0x00000000
	.align		4
        /*0004*/ 	.word	0xffffffff
	.align		4
        /*0008*/ 	.word	0x00000000
	.align		4
        /*000c*/ 	.word	0xfffffffe
	.align		4
        /*0010*/ 	.word	0x00000000
	.align		4
        /*0014*/ 	.word	0xfffffffd
	.align		4
        /*0018*/ 	.word	0x00000000
	.align		4
        /*001c*/ 	.word	0xfffffffc


//--------------------- .text.default_function_kernel --------------------------
	.section	.text.default_function_kernel,"ax",@progbits
	.align	128
        .global         default_function_kernel
        .type           default_function_kernel,@function
        .size           default_function_kernel,(.L_x_1 - default_function_kernel)
        .other          default_function_kernel,@"STO_CUDA_ENTRY STV_DEFAULT"
default_function_kernel:
.text.default_function_kernel:
[----:B------:R-:W-:Y:S01]  /*0000*/  LDC R1, c[0x0][0x37c] ;  /* 0x0000df00ff017b82 */ /* 0x000fe20000000800 */
[----:B------:R-:W0:Y:S07]  /*0010*/  S2R R4, SR_TID.X ;  /* 0x0000000000047919 */ /* 0x000e2e0000002100 */
[----:B------:R-:W1:Y:S01]  /*0020*/  LDC.64 R2, c[0x0][0x398] ;  /* 0x0000e600ff027b82 */ /* 0x000e620000000a00 */
[----:B------:R-:W2:Y:S01]  /*0030*/  LDCU.64 UR6, c[0x0][0x380] ;  /* 0x00007000ff0677ac */ /* 0x000ea20008000a00 */
[----:B------:R-:W3:Y:S01]  /*0040*/  S2R R11, SR_CTAID.X ;  /* 0x00000000000b7919 */ /* 0x000ee20000002500 */
[----:B------:R-:W4:Y:S01]  /*0050*/  LDCU.64 UR8, c[0x0][0x390] ;  /* 0x00007200ff0877ac */ /* 0x000f220008000a00 */
[----:B------:R-:W5:Y:S01]  /*0060*/  LDCU.64 UR4, c[0x0][0x358] ;  /* 0x00006b00ff0477ac */ /* 0x000f620008000a00 */
[----:B0-----:R-:W-:-:S05]  /*0070*/  PRMT R0, R4, 0x9910, RZ ;  /* 0x0000991004007816 */ /* 0x001fca00000000ff */
[----:B------:R-:W-:-:S05]  /*0080*/  IMAD R0, R0, 0x39, RZ ;  /* 0x0000003900007824 */ /* 0x000fca00078e02ff */
[----:B------:R-:W-:-:S04]  /*0090*/  LOP3.LUT R0, R0, 0xffff, RZ, 0xc0, !PT ;  /* 0x0000ffff00007812 */ /* 0x000fc800078ec0ff */
[----:B------:R-:W-:-:S04]  /*00a0*/  SHF.R.U32.HI R0, RZ, 0xa, R0 ;  /* 0x0000000aff007819 */ /* 0x000fc80000011600 */
[----:B------:R-:W-:-:S05]  /*00b0*/  LOP3.LUT R0, R0, 0xffff, RZ, 0xc0, !PT ;  /* 0x0000ffff00007812 */ /* 0x000fca00078ec0ff */
[C---:B---3--:R-:W-:Y:S02]  /*00c0*/  IMAD R0, R11.reuse, 0x3, R0 ;  /* 0x000000030b007824 */ /* 0x048fe400078e0200 */
[----:B------:R-:W-:Y:S02]  /*00d0*/  IMAD R11, R11, 0x36, R4 ;  /* 0x000000360b0b7824 */ /* 0x000fe400078e0204 */
[----:B------:R-:W0:Y:S01]  /*00e0*/  LDC.64 R4, c[0x0][0x388] ;  /* 0x0000e200ff047b82 */ /* 0x000e220000000a00 */
[----:B------:R-:W-:Y:S01]  /*00f0*/  LOP3.LUT R0, R0, 0x3c, RZ, 0xc0, !PT ;  /* 0x0000003c00007812 */ /* 0x000fe200078ec0ff */
[----:B-1----:R-:W-:-:S03]  /*0100*/  IMAD.WIDE.U32 R2, R11, 0x4, R2 ;  /* 0x000000040b027825 */ /* 0x002fc600078e0002 */
[C---:B--2---:R-:W-:Y:S02]  /*0110*/  IADD3 R6, P0, PT, R0.reuse, UR6, RZ ;  /* 0x0000000600067c10 */ /* 0x044fe4000ff1e0ff */
[----:B----4-:R-:W-:Y:S01]  /*0120*/  IADD3 R8, P1, PT, R0, UR8, RZ ;  /* 0x0000000800087c10 */ /* 0x010fe2000ff3e0ff */
[----:B-----5:R-:W2:Y:S02]  /*0130*/  LDG.E.CONSTANT R2, desc[UR4][R2.64] ;  /* 0x0000000402027981 */ /* 0x020ea4000c1e9900 */
[----:B------:R-:W-:Y:S01]  /*0140*/  IMAD.X R7, RZ, RZ, UR7, P0 ;  /* 0x00000007ff077e24 */ /* 0x000fe200080e06ff */
[----:B------:R-:W-:-:S05]  /*0150*/  IADD3.X R9, PT, PT, RZ, UR9, RZ, P1, !PT ;  /* 0x00000009ff097c10 */ /* 0x000fca0008ffe4ff */
[----:B------:R-:W2:Y:S04]  /*0160*/  LDG.E.CONSTANT R7, desc[UR4][R6.64] ;  /* 0x0000000406077981 */ /* 0x000ea8000c1e9900 */
[----:B------:R-:W2:Y:S01]  /*0170*/  LDG.E.CONSTANT R9, desc[UR4][R8.64] ;  /* 0x0000000408097981 */ /* 0x000ea2000c1e9900 */
[----:B0-----:R-:W-:-:S04]  /*0180*/  IMAD.WIDE.U32 R4, R11, 0x4, R4 ;  /* 0x000000040b047825 */ /* 0x001fc800078e0004 */
[----:B--2---:R-:W-:-:S05]  /*0190*/  FFMA R11, R2, R7, R9 ;  /* 0x00000007020b7223 */ /* 0x004fca0000000009 */
[----:B------:R-:W-:Y:S01]  /*01a0*/  STG.E desc[UR4][R4.64], R11 ;  /* 0x0000000b04007986 */ /* 0x000fe2000c101904 */
[----:B------:R-:W-:Y:S05]  /*01b0*/  EXIT ;  /* 0x000000000000794d */ /* 0x000fea0003800000 */
.L_x_0:
[----:B------:R-:W-:-:S00]  /*01c0*/  BRA `(.L_x_0) ;  /* 0xfffffffc00fc7947 */ /* 0x000fc0000383ffff */
[----:B------:R-:W-:-:S00]  /*01d0*/  NOP ;  /* 0x0000000000007918 */ /* 0x000fc00000000000 */
        /* <DEDUP_REMOVED lines=10> */
.L_x_1:


//--------------------- .nv.shared.reserved.0     --------------------------
	.section	.nv.shared.reserved.0,"aw",@nobits
	.weak		__nv_reservedSMEM_offset_0_alias
	.size		__nv_reservedSMEM_offset_0_alias, 0, 64
	.other		__nv_reservedSMEM_offset_0_alias,@"STO_CUDA_RESERVED_SHARED STV_DEFAULT"
__nv_reservedSMEM_offset_0_alias:
	.zero		0
	.zero		64


//--------------------- .nv.constant0.default_function_kernel --------------------------
	.section	.nv.constant0.default_function_kernel,"a",@progbits
	.sectionflags	@""
	.align	4
.nv.constant0.default_function_kernel:
	.zero		928


//--------------------- SYMBOLS --------------------------

	.type		.nv.reservedSmem.offset0,@object
	.size		.nv.reservedSmem.offset0,0x4
